//
// Generated by NVIDIA NVVM Compiler
//
// Compiler Build ID: CL-36424714
// Cuda compilation tools, release 13.0, V13.0.88
// Based on NVVM 20.0.0
//

.version 9.0
.target sm_100
.address_size 64

	// .globl	_Z16soma_prefixo_parPf

.visible .entry _Z16soma_prefixo_parPf(
	.param .u64 .ptr .align 1 _Z16soma_prefixo_parPf_param_0
)
{
	.reg .pred 	%p<5>;
	.reg .b32 	%r<14>;
	.reg .b32 	%f<5>;
	.reg .b64 	%rd<7>;

	ld.param.u64 	%rd3, [_Z16soma_prefixo_parPf_param_0];
	cvta.to.global.u64 	%rd1, %rd3;
	mov.u32 	%r1, %tid.x;
	mov.u32 	%r2, %ntid.x;
	setp.lt.u32 	%p1, %r2, 2;
	@%p1 bra 	$L__BB0_7;
	mul.wide.u32 	%rd4, %r1, 4;
	add.s64 	%rd2, %rd1, %rd4;
	mov.b32 	%r12, 1;
$L__BB0_2:
	setp.lt.u32 	%p2, %r1, %r12;
	@%p2 bra 	$L__BB0_4;
	sub.s32 	%r10, %r1, %r12;
	mul.wide.u32 	%rd5, %r10, 4;
	add.s64 	%rd6, %rd1, %rd5;
	ld.global.f32 	%f1, [%rd6];
	cvt.rzi.s32.f32 	%r13, %f1;
$L__BB0_4:
	setp.lt.u32 	%p3, %r1, %r12;
	bar.sync 	0;
	@%p3 bra 	$L__BB0_6;
	cvt.rn.f32.s32 	%f2, %r13;
	ld.global.f32 	%f3, [%rd2];
	add.f32 	%f4, %f3, %f2;
	st.global.f32 	[%rd2], %f4;
$L__BB0_6:
	bar.sync 	0;
	shl.b32 	%r12, %r12, 1;
	setp.lt.u32 	%p4, %r12, %r2;
	@%p4 bra 	$L__BB0_2;
$L__BB0_7:
	ret;

}


// ===== COMPILED SASS (sm_100) =====

	.target	sm_100

	.elftype	@"ET_EXEC"


//--------------------- .note.nv.tkinfo           --------------------------
	.section	.note.nv.tkinfo,"",@"SHT_NOTE"
	.sectionflags	@"SHF_NOTE_NV_TKINFO"
	.tkinfo
        /*0018*/ 	.word	0x00000002
        /*0030*/ 	.string	""
        /*0030*/ 	.string	"ptxas"
        /*0030*/ 	.string	"Cuda compilation tools, release 13.0, V13.0.88"
        /*0030*/ 	.string	"Build cuda_13.0.r13.0/compiler.36424714_0"
        /*0030*/ 	.string	"-arch sm_100 -m 64 "



//--------------------- .note.nv.cuinfo           --------------------------
	.section	.note.nv.cuinfo,"",@"SHT_NOTE"
	.sectionflags	@"SHF_NOTE_NV_CUINFO"
        /*0018*/ 	.short	0x0002
        /*001a*/ 	.short	0x0064
        /*001c*/ 	.short	0x0082
	.zero		2


//--------------------- .nv.info                  --------------------------
	.section	.nv.info,"",@"SHT_CUDA_INFO"
	.align	4


	//----- nvinfo : EIATTR_REGCOUNT
	.align		4
        /*0000*/ 	.byte	0x04, 0x2f
        /*0002*/ 	.short	(.L_1 - .L_0)
	.align		4
.L_0:
        /*0004*/ 	.word	index@(_Z16soma_prefixo_parPf)
        /*0008*/ 	.word	0x0000000c


	//----- nvinfo : EIATTR_FRAME_SIZE
	.align		4
.L_1:
        /*000c*/ 	.byte	0x04, 0x11
        /*000e*/ 	.short	(.L_3 - .L_2)
	.align		4
.L_2:
        /*0010*/ 	.word	index@(_Z16soma_prefixo_parPf)
        /*0014*/ 	.word	0x00000000


	//----- nvinfo : EIATTR_MIN_STACK_SIZE
	.align		4
.L_3:
        /*0018*/ 	.byte	0x04, 0x12
        /*001a*/ 	.short	(.L_5 - .L_4)
	.align		4
.L_4:
        /*001c*/ 	.word	index@(_Z16soma_prefixo_parPf)
        /*0020*/ 	.word	0x00000000
.L_5:


//--------------------- .nv.compat                --------------------------
	.section	.nv.compat,"",@"SHT_CUDA_COMPAT_INFO"
	.align	4
        /*0000*/ 	.byte	0x02, 0x09, 0x00, 0x00, 0x02, 0x02, 0x01, 0x00, 0x02, 0x05, 0x05, 0x00, 0x03, 0x07, 0x01, 0x01
        /*0010*/ 	.byte	0x02, 0x03, 0x00, 0x00, 0x02, 0x06, 0x01, 0x00, 0x04, 0x0b, 0x08, 0x00, 0x09, 0x00, 0x00, 0x00
        /*0020*/ 	.byte	0x00, 0x00, 0x00, 0x00


//--------------------- .nv.info._Z16soma_prefixo_parPf --------------------------
	.section	.nv.info._Z16soma_prefixo_parPf,"",@"SHT_CUDA_INFO"
	.sectionflags	@""
	.align	4


	//----- nvinfo : EIATTR_CUDA_API_VERSION
	.align		4
        /*0000*/ 	.byte	0x04, 0x37
        /*0002*/ 	.short	(.L_7 - .L_6)
.L_6:
        /*0004*/ 	.word	0x00000082


	//----- nvinfo : EIATTR_KPARAM_INFO
	.align		4
.L_7:
        /*0008*/ 	.byte	0x04, 0x17
        /*000a*/ 	.short	(.L_9 - .L_8)
.L_8:
        /*000c*/ 	.word	0x00000000
        /*0010*/ 	.short	0x0000
        /*0012*/ 	.short	0x0000
        /*0014*/ 	.byte	0x00, 0xf5, 0x21, 0x00


	//----- nvinfo : EIATTR_SPARSE_MMA_MASK
	.align		4
.L_9:
        /*0018*/ 	.byte	0x03, 0x50
        /*001a*/ 	.short	0x0000


	//----- nvinfo : EIATTR_MAXREG_COUNT
	.align		4
        /*001c*/ 	.byte	0x03, 0x1b
        /*001e*/ 	.short	0x00ff


	//----- nvinfo : EIATTR_NUM_BARRIERS
	.align		4
        /*0020*/ 	.byte	0x02, 0x4c
        /*0022*/ 	.byte	0x01
	.zero		1


	//----- nvinfo : EIATTR_MERCURY_ISA_VERSION
	.align		4
        /*0024*/ 	.byte	0x03, 0x5f
        /*0026*/ 	.short	0x0101


	//----- nvinfo : EIATTR_VRC_CTA_INIT_COUNT
	.align		4
        /*0028*/ 	.byte	0x02, 0x4a
	.zero		1
	.zero		1


	//----- nvinfo : EIATTR_EXIT_INSTR_OFFSETS
	.align		4
        /*002c*/ 	.byte	0x04, 0x1c
        /*002e*/ 	.short	(.L_11 - .L_10)


	//   ....[0]....
.L_10:
        /*0030*/ 	.word	0x00000030


	//   ....[1]....
        /*0034*/ 	.word	0x00000180


	//----- nvinfo : EIATTR_CBANK_PARAM_SIZE
	.align		4
.L_11:
        /*0038*/ 	.byte	0x03, 0x19
        /*003a*/ 	.short	0x0008


	//----- nvinfo : EIATTR_PARAM_CBANK
	.align		4
        /*003c*/ 	.byte	0x04, 0x0a
        /*003e*/ 	.short	(.L_13 - .L_12)
	.align		4
.L_12:
        /*0040*/ 	.word	index@(.nv.constant0._Z16soma_prefixo_parPf)
        /*0044*/ 	.short	0x0380
        /*0046*/ 	.short	0x0008


	//----- nvinfo : EIATTR_SW_WAR
	.align		4
.L_13:
        /*0048*/ 	.byte	0x04, 0x36
        /*004a*/ 	.short	(.L_15 - .L_14)
.L_14:
        /*004c*/ 	.word	0x00000008
.L_15:


//--------------------- .nv.callgraph             --------------------------
	.section	.nv.callgraph,"",@"SHT_CUDA_CALLGRAPH"
	.align	4
	.sectionentsize	8
	.align		4
        /*0000*/ 	.word	0x00000000
	.align		4
        /*0004*/ 	.word	0xffffffff
	.align		4
        /*0008*/ 	.word	0x00000000
	.align		4
        /*000c*/ 	.word	0xfffffffe
	.align		4
        /*0010*/ 	.word	0x00000000
	.align		4
        /*0014*/ 	.word	0xfffffffd
	.align		4
        /*0018*/ 	.word	0x00000000
	.align		4
        /*001c*/ 	.word	0xfffffffc


//--------------------- .text._Z16soma_prefixo_parPf --------------------------
	.section	.text._Z16soma_prefixo_parPf,"ax",@progbits
	.align	128
        .global         _Z16soma_prefixo_parPf
        .type           _Z16soma_prefixo_parPf,@function
        .size           _Z16soma_prefixo_parPf,(.L_x_2 - _Z16soma_prefixo_parPf)
        .other          _Z16soma_prefixo_parPf,@"STO_CUDA_ENTRY STV_DEFAULT"
_Z16soma_prefixo_parPf:
.text._Z16soma_prefixo_parPf:
[----:B------:R-:W-:Y:S08]  /*0000*/  LDC R1, c[0x0][0x37c] ;  /* 0x0000df00ff017b82 */ /* 0x000ff00000000800 */
[----:B------:R-:W0:Y:S02]  /*0010*/  LDC R8, c[0x0][0x360] ;  /* 0x0000d800ff087b82 */ /* 0x000e240000000800 */
[----:B0-----:R-:W-:-:S13]  /*0020*/  ISETP.GE.U32.AND P0, PT, R8, 0x2, PT ;  /* 0x000000020800780c */ /* 0x001fda0003f06070 */
[----:B------:R-:W-:Y:S05]  /*0030*/  @!P0 EXIT ;  /* 0x000000000000894d */ /* 0x000fea0003800000 */
[----:B------:R-:W0:Y:S01]  /*0040*/  S2R R9, SR_TID.X ;  /* 0x0000000000097919 */ /* 0x000e220000002100 */
[----:B------:R-:W0:Y:S01]  /*0050*/  LDC.64 R2, c[0x0][0x380] ;  /* 0x0000e000ff027b82 */ /* 0x000e220000000a00 */
[----:B------:R-:W1:Y:S01]  /*0060*/  LDCU.64 UR6, c[0x0][0x358] ;  /* 0x00006b00ff0677ac */ /* 0x000e620008000a00 */
[----:B------:R-:W-:Y:S01]  /*0070*/  UMOV UR4, 0x1 ;  /* 0x0000000100047882 */ /* 0x000fe20000000000 */
[----:B01----:R-:W-:-:S07]  /*0080*/  IMAD.WIDE.U32 R2, R9, 0x4, R2 ;  /* 0x0000000409027825 */ /* 0x003fce00078e0002 */
.L_x_0:
[----:B------:R-:W-:-:S13]  /*0090*/  ISETP.GE.U32.AND P0, PT, R9, UR4, PT ;  /* 0x0000000409007c0c */ /* 0x000fda000bf06070 */
[----:B------:R-:W0:Y:S01]  /*00a0*/  @P0 LDC.64 R4, c[0x0][0x380] ;  /* 0x0000e000ff040b82 */ /* 0x000e220000000a00 */
[----:B------:R-:W-:-:S05]  /*00b0*/  @P0 IADD3 R7, PT, PT, R9, -UR4, RZ ;  /* 0x8000000409070c10 */ /* 0x000fca000fffe0ff */
[----:B0-----:R-:W-:-:S06]  /*00c0*/  @P0 IMAD.WIDE.U32 R4, R7, 0x4, R4 ;  /* 0x0000000407040825 */ /* 0x001fcc00078e0004 */
[----:B------:R-:W2:Y:S01]  /*00d0*/  @P0 LDG.E R4, desc[UR6][R4.64] ;  /* 0x0000000604040981 */ /* 0x000ea2000c1e1900 */
[----:B------:R-:W-:Y:S06]  /*00e0*/  BAR.SYNC.DEFER_BLOCKING 0x0 ;  /* 0x0000000000007b1d */ /* 0x000fec0000010000 */
[----:B------:R-:W3:Y:S01]  /*00f0*/  @P0 LDG.E R7, desc[UR6][R2.64] ;  /* 0x0000000602070981 */ /* 0x000ee2000c1e1900 */
[----:B------:R-:W-:Y:S01]  /*0100*/  USHF.L.U32 UR4, UR4, 0x1, URZ ;  /* 0x0000000104047899 */ /* 0x000fe200080006ff */
[----:B--2---:R-:W0:Y:S02]  /*0110*/  @P0 F2I.TRUNC.NTZ R0, R4 ;  /* 0x0000000400000305 */ /* 0x004e24000020f100 */
[----:B0-----:R-:W-:-:S05]  /*0120*/  @P0 I2FP.F32.S32 R6, R0 ;  /* 0x0000000000060245 */ /* 0x001fca0000201400 */
[----:B---3--:R-:W-:-:S05]  /*0130*/  @P0 FADD R7, R6, R7 ;  /* 0x0000000706070221 */ /* 0x008fca0000000000 */
[----:B------:R0:W-:Y:S01]  /*0140*/  @P0 STG.E desc[UR6][R2.64], R7 ;  /* 0x0000000702000986 */ /* 0x0001e2000c101906 */
[----:B------:R-:W-:Y:S01]  /*0150*/  BAR.SYNC.DEFER_BLOCKING 0x0 ;  /* 0x0000000000007b1d */ /* 0x000fe20000010000 */
[----:B------:R-:W-:-:S13]  /*0160*/  ISETP.LE.U32.AND P0, PT, R8, UR4, PT ;  /* 0x0000000408007c0c */ /* 0x000fda000bf03070 */
[----:B0-----:R-:W-:Y:S05]  /*0170*/  @!P0 BRA `(.L_x_0) ;  /* 0xfffffffc00c48947 */ /* 0x001fea000383ffff */
[----:B------:R-:W-:Y:S05]  /*0180*/  EXIT ;  /* 0x000000000000794d */ /* 0x000fea0003800000 */
.L_x_1:
[----:B------:R-:W-:-:S00]  /*0190*/  BRA `(.L_x_1) ;  /* 0xfffffffc00fc7947 */ /* 0x000fc0000383ffff */
[----:B------:R-:W-:-:S00]  /*01a0*/  NOP ;  /* 0x0000000000007918 */ /* 0x000fc00000000000 */
        /* <DEDUP_REMOVED lines=13> */
.L_x_2:


//--------------------- .nv.shared.reserved.0     --------------------------
	.section	.nv.shared.reserved.0,"aw",@nobits
	.weak		__nv_reservedSMEM_offset_0_alias
	.size		__nv_reservedSMEM_offset_0_alias, 0, 64
	.other		__nv_reservedSMEM_offset_0_alias,@"STO_CUDA_RESERVED_SHARED STV_DEFAULT"
__nv_reservedSMEM_offset_0_alias:
	.zero		0
	.zero		64


//--------------------- .nv.constant0._Z16soma_prefixo_parPf --------------------------
	.section	.nv.constant0._Z16soma_prefixo_parPf,"a",@progbits
	.sectionflags	@""
	.align	4
.nv.constant0._Z16soma_prefixo_parPf:
	.zero		904


//--------------------- SYMBOLS --------------------------

	.type		.nv.reservedSmem.offset0,@object
	.size		.nv.reservedSmem.offset0,0x4
